//
// Generated by NVIDIA NVVM Compiler
//
// Compiler Build ID: CL-36424714
// Cuda compilation tools, release 13.0, V13.0.88
// Based on NVVM 20.0.0
//

.version 9.0
.target sm_100
.address_size 64

.const .align 8 .b8 params[32];

.entry _Z3fabPl(
	.param .u64 .ptr .align 1 _Z3fabPl_param_0
)
{
	.reg .pred 	%p<35>;
	.reg .b32 	%r<25>;
	.reg .b32 	%f<144>;
	.reg .b64 	%rd<6>;
	.reg .b64 	%fd<6>;

	ld.param.u64 	%rd1, [_Z3fabPl_param_0];
	ld.const.f64 	%fd1, [params+8];
	ld.const.f64 	%fd2, [params+16];
	cvt.rn.f32.f64 	%f1, %fd2;
	mov.u32 	%r1, %tid.x;
	add.s32 	%r2, %r1, 3;
	cvt.rn.f32.u32 	%f2, %r2;
	mul.f32 	%f20, %f2, 0f3F000000;
	cvt.rzi.f32.f32 	%f21, %f20;
	add.f32 	%f22, %f21, %f21;
	sub.f32 	%f23, %f2, %f22;
	abs.f32 	%f3, %f23;
	abs.f32 	%f4, %f1;
	setp.lt.f32 	%p1, %f4, 0f00800000;
	mul.f32 	%f24, %f4, 0f4B800000;
	selp.f32 	%f25, %f24, %f4, %p1;
	selp.f32 	%f26, 0fC1C00000, 0f00000000, %p1;
	mov.b32 	%r3, %f25;
	add.s32 	%r4, %r3, -1060439283;
	and.b32  	%r5, %r4, -8388608;
	sub.s32 	%r6, %r3, %r5;
	mov.b32 	%f27, %r6;
	cvt.rn.f32.s32 	%f28, %r5;
	fma.rn.f32 	%f29, %f28, 0f34000000, %f26;
	add.f32 	%f30, %f27, 0fBF800000;
	add.f32 	%f31, %f27, 0f3F800000;
	rcp.approx.ftz.f32 	%f32, %f31;
	add.f32 	%f33, %f30, %f30;
	mul.f32 	%f34, %f33, %f32;
	mul.f32 	%f35, %f34, %f34;
	sub.f32 	%f36, %f30, %f34;
	add.f32 	%f37, %f36, %f36;
	neg.f32 	%f38, %f34;
	fma.rn.f32 	%f39, %f38, %f30, %f37;
	mul.rn.f32 	%f40, %f32, %f39;
	fma.rn.f32 	%f41, %f35, 0f3A2C32E4, 0f3B52E7DB;
	fma.rn.f32 	%f42, %f41, %f35, 0f3C93BB73;
	fma.rn.f32 	%f43, %f42, %f35, 0f3DF6384F;
	mul.rn.f32 	%f44, %f43, %f35;
	fma.rn.f32 	%f45, %f34, 0f3FB8AA3B, %f29;
	sub.f32 	%f46, %f29, %f45;
	fma.rn.f32 	%f47, %f34, 0f3FB8AA3B, %f46;
	fma.rn.f32 	%f48, %f40, 0f3FB8AA3B, %f47;
	fma.rn.f32 	%f49, %f34, 0f32A55E34, %f48;
	mul.f32 	%f50, %f44, 0f40400000;
	fma.rn.f32 	%f51, %f50, %f40, %f49;
	fma.rn.f32 	%f52, %f44, %f34, %f51;
	add.rn.f32 	%f53, %f45, %f52;
	neg.f32 	%f54, %f45;
	add.rn.f32 	%f55, %f53, %f54;
	neg.f32 	%f56, %f55;
	add.rn.f32 	%f57, %f52, %f56;
	mul.rn.f32 	%f58, %f53, %f2;
	neg.f32 	%f59, %f58;
	fma.rn.f32 	%f60, %f53, %f2, %f59;
	fma.rn.f32 	%f61, %f57, %f2, %f60;
	cvt.rni.f32.f32 	%f62, %f58;
	sub.f32 	%f63, %f58, %f62;
	add.f32 	%f64, %f63, %f61;
	fma.rn.f32 	%f65, %f64, 0f391FCB8E, 0f3AAF85ED;
	fma.rn.f32 	%f66, %f65, %f64, 0f3C1D9856;
	fma.rn.f32 	%f67, %f66, %f64, 0f3D6357BB;
	fma.rn.f32 	%f68, %f67, %f64, 0f3E75FDEC;
	fma.rn.f32 	%f69, %f68, %f64, 0f3F317218;
	fma.rn.f32 	%f70, %f69, %f64, 0f3F800000;
	cvt.rzi.s32.f32 	%r7, %f62;
	setp.gt.f32 	%p2, %f62, 0f00000000;
	selp.b32 	%r8, 0, -2097152000, %p2;
	add.s32 	%r9, %r8, 2130706432;
	mov.b32 	%f71, %r9;
	mul.f32 	%f72, %f70, %f71;
	shl.b32 	%r10, %r7, 23;
	sub.s32 	%r11, %r10, %r8;
	mov.b32 	%f73, %r11;
	mul.f32 	%f74, %f72, %f73;
	abs.f32 	%f75, %f58;
	setp.gt.f32 	%p3, %f75, 0f43180000;
	setp.lt.f32 	%p4, %f58, 0f00000000;
	selp.f32 	%f76, 0f00000000, 0f7F800000, %p4;
	selp.f32 	%f5, %f76, %f74, %p3;
	setp.eq.f32 	%p5, %f1, 0f3F800000;
	mov.f32 	%f142, 0f3F800000;
	@%p5 bra 	$L__BB0_8;
	setp.num.f32 	%p6, %f4, %f4;
	abs.f32 	%f77, %f2;
	setp.num.f32 	%p7, %f77, %f77;
	and.pred  	%p8, %p6, %p7;
	@%p8 bra 	$L__BB0_3;
	add.rn.f32 	%f142, %f1, %f2;
	bra.uni 	$L__BB0_8;
$L__BB0_3:
	setp.neu.f32 	%p9, %f1, 0f00000000;
	setp.neu.f32 	%p10, %f4, 0f7F800000;
	and.pred  	%p11, %p9, %p10;
	@%p11 bra 	$L__BB0_5;
	setp.neu.f32 	%p17, %f3, 0f3F800000;
	add.f32 	%f80, %f1, %f1;
	mov.b32 	%r12, %f80;
	and.b32  	%r13, %r12, 2147483647;
	mov.b32 	%f81, %r13;
	selp.f32 	%f142, %f81, %f80, %p17;
	bra.uni 	$L__BB0_8;
$L__BB0_5:
	setp.eq.f32 	%p12, %f1, 0fBF800000;
	setp.eq.f32 	%p13, %f77, 0f7F800000;
	and.pred  	%p14, %p12, %p13;
	@%p14 bra 	$L__BB0_8;
	setp.geu.f32 	%p15, %f1, 0f00000000;
	mov.f32 	%f142, %f5;
	@%p15 bra 	$L__BB0_8;
	setp.neu.f32 	%p16, %f3, 0f3F800000;
	neg.f32 	%f79, %f5;
	selp.f32 	%f142, %f5, %f79, %p16;
$L__BB0_8:
	ld.const.f64 	%fd3, [params+24];
	cvt.rn.f32.f64 	%f11, %fd3;
	abs.f32 	%f12, %f11;
	setp.lt.f32 	%p18, %f12, 0f00800000;
	mul.f32 	%f83, %f12, 0f4B800000;
	selp.f32 	%f84, %f83, %f12, %p18;
	selp.f32 	%f85, 0fC1C00000, 0f00000000, %p18;
	mov.b32 	%r14, %f84;
	add.s32 	%r15, %r14, -1060439283;
	and.b32  	%r16, %r15, -8388608;
	sub.s32 	%r17, %r14, %r16;
	mov.b32 	%f86, %r17;
	cvt.rn.f32.s32 	%f87, %r16;
	fma.rn.f32 	%f88, %f87, 0f34000000, %f85;
	add.f32 	%f89, %f86, 0fBF800000;
	add.f32 	%f90, %f86, 0f3F800000;
	rcp.approx.ftz.f32 	%f91, %f90;
	add.f32 	%f92, %f89, %f89;
	mul.f32 	%f93, %f92, %f91;
	mul.f32 	%f94, %f93, %f93;
	sub.f32 	%f95, %f89, %f93;
	add.f32 	%f96, %f95, %f95;
	neg.f32 	%f97, %f93;
	fma.rn.f32 	%f98, %f97, %f89, %f96;
	mul.rn.f32 	%f99, %f91, %f98;
	fma.rn.f32 	%f100, %f94, 0f3A2C32E4, 0f3B52E7DB;
	fma.rn.f32 	%f101, %f100, %f94, 0f3C93BB73;
	fma.rn.f32 	%f102, %f101, %f94, 0f3DF6384F;
	mul.rn.f32 	%f103, %f102, %f94;
	fma.rn.f32 	%f104, %f93, 0f3FB8AA3B, %f88;
	sub.f32 	%f105, %f88, %f104;
	fma.rn.f32 	%f106, %f93, 0f3FB8AA3B, %f105;
	fma.rn.f32 	%f107, %f99, 0f3FB8AA3B, %f106;
	fma.rn.f32 	%f108, %f93, 0f32A55E34, %f107;
	mul.f32 	%f109, %f103, 0f40400000;
	fma.rn.f32 	%f110, %f109, %f99, %f108;
	fma.rn.f32 	%f111, %f103, %f93, %f110;
	add.rn.f32 	%f112, %f104, %f111;
	neg.f32 	%f113, %f104;
	add.rn.f32 	%f114, %f112, %f113;
	neg.f32 	%f115, %f114;
	add.rn.f32 	%f116, %f111, %f115;
	mul.rn.f32 	%f117, %f112, %f2;
	neg.f32 	%f118, %f117;
	fma.rn.f32 	%f119, %f112, %f2, %f118;
	fma.rn.f32 	%f120, %f116, %f2, %f119;
	cvt.rni.f32.f32 	%f121, %f117;
	sub.f32 	%f122, %f117, %f121;
	add.f32 	%f123, %f122, %f120;
	fma.rn.f32 	%f124, %f123, 0f391FCB8E, 0f3AAF85ED;
	fma.rn.f32 	%f125, %f124, %f123, 0f3C1D9856;
	fma.rn.f32 	%f126, %f125, %f123, 0f3D6357BB;
	fma.rn.f32 	%f127, %f126, %f123, 0f3E75FDEC;
	fma.rn.f32 	%f128, %f127, %f123, 0f3F317218;
	fma.rn.f32 	%f129, %f128, %f123, 0f3F800000;
	cvt.rzi.s32.f32 	%r18, %f121;
	setp.gt.f32 	%p19, %f121, 0f00000000;
	selp.b32 	%r19, 0, -2097152000, %p19;
	add.s32 	%r20, %r19, 2130706432;
	mov.b32 	%f130, %r20;
	mul.f32 	%f131, %f129, %f130;
	shl.b32 	%r21, %r18, 23;
	sub.s32 	%r22, %r21, %r19;
	mov.b32 	%f132, %r22;
	mul.f32 	%f133, %f131, %f132;
	abs.f32 	%f134, %f117;
	setp.gt.f32 	%p20, %f134, 0f43180000;
	setp.lt.f32 	%p21, %f117, 0f00000000;
	selp.f32 	%f135, 0f00000000, 0f7F800000, %p21;
	selp.f32 	%f13, %f135, %f133, %p20;
	setp.eq.f32 	%p22, %f11, 0f3F800000;
	mov.f32 	%f143, 0f3F800000;
	@%p22 bra 	$L__BB0_16;
	setp.num.f32 	%p23, %f12, %f12;
	abs.f32 	%f136, %f2;
	setp.num.f32 	%p24, %f136, %f136;
	and.pred  	%p25, %p23, %p24;
	@%p25 bra 	$L__BB0_11;
	add.rn.f32 	%f143, %f11, %f2;
	bra.uni 	$L__BB0_16;
$L__BB0_11:
	setp.neu.f32 	%p26, %f11, 0f00000000;
	setp.neu.f32 	%p27, %f12, 0f7F800000;
	and.pred  	%p28, %p26, %p27;
	@%p28 bra 	$L__BB0_13;
	setp.neu.f32 	%p34, %f3, 0f3F800000;
	add.f32 	%f139, %f11, %f11;
	mov.b32 	%r23, %f139;
	and.b32  	%r24, %r23, 2147483647;
	mov.b32 	%f140, %r24;
	selp.f32 	%f143, %f140, %f139, %p34;
	bra.uni 	$L__BB0_16;
$L__BB0_13:
	setp.eq.f32 	%p29, %f11, 0fBF800000;
	setp.eq.f32 	%p30, %f136, 0f7F800000;
	and.pred  	%p31, %p29, %p30;
	@%p31 bra 	$L__BB0_16;
	setp.geu.f32 	%p32, %f11, 0f00000000;
	mov.f32 	%f143, %f13;
	@%p32 bra 	$L__BB0_16;
	setp.neu.f32 	%p33, %f3, 0f3F800000;
	neg.f32 	%f138, %f13;
	selp.f32 	%f143, %f13, %f138, %p33;
$L__BB0_16:
	cvta.to.global.u64 	%rd2, %rd1;
	sub.f32 	%f141, %f142, %f143;
	cvt.f64.f32 	%fd4, %f141;
	mul.f64 	%fd5, %fd1, %fd4;
	cvt.rzi.s64.f64 	%rd3, %fd5;
	mul.wide.u32 	%rd4, %r1, 8;
	add.s64 	%rd5, %rd2, %rd4;
	st.global.u64 	[%rd5], %rd3;
	ret;

}


// ===== COMPILED SASS (sm_100) =====

	.target	sm_100

	.elftype	@"ET_EXEC"


//--------------------- .note.nv.tkinfo           --------------------------
	.section	.note.nv.tkinfo,"",@"SHT_NOTE"
	.sectionflags	@"SHF_NOTE_NV_TKINFO"
	.tkinfo
        /*0018*/ 	.word	0x00000002
        /*0030*/ 	.string	""
        /*0030*/ 	.string	"ptxas"
        /*0030*/ 	.string	"Cuda compilation tools, release 13.0, V13.0.88"
        /*0030*/ 	.string	"Build cuda_13.0.r13.0/compiler.36424714_0"
        /*0030*/ 	.string	"-arch sm_100 -m 64 "



//--------------------- .note.nv.cuinfo           --------------------------
	.section	.note.nv.cuinfo,"",@"SHT_NOTE"
	.sectionflags	@"SHF_NOTE_NV_CUINFO"
        /*0018*/ 	.short	0x0002
        /*001a*/ 	.short	0x0064
        /*001c*/ 	.short	0x0082
	.zero		2


//--------------------- .nv.info                  --------------------------
	.section	.nv.info,"",@"SHT_CUDA_INFO"
	.align	4


	//----- nvinfo : EIATTR_REGCOUNT
	.align		4
        /*0000*/ 	.byte	0x04, 0x2f
        /*0002*/ 	.short	(.L_2 - .L_1)
	.align		4
.L_1:
        /*0004*/ 	.word	index@(_Z3fabPl)
        /*0008*/ 	.word	0x00000013


	//----- nvinfo : EIATTR_FRAME_SIZE
	.align		4
.L_2:
        /*000c*/ 	.byte	0x04, 0x11
        /*000e*/ 	.short	(.L_4 - .L_3)
	.align		4
.L_3:
        /*0010*/ 	.word	index@(_Z3fabPl)
        /*0014*/ 	.word	0x00000000


	//----- nvinfo : EIATTR_MIN_STACK_SIZE
	.align		4
.L_4:
        /*0018*/ 	.byte	0x04, 0x12
        /*001a*/ 	.short	(.L_6 - .L_5)
	.align		4
.L_5:
        /*001c*/ 	.word	index@(_Z3fabPl)
        /*0020*/ 	.word	0x00000000
.L_6:


//--------------------- .nv.compat                --------------------------
	.section	.nv.compat,"",@"SHT_CUDA_COMPAT_INFO"
	.align	4
        /*0000*/ 	.byte	0x02, 0x09, 0x00, 0x00, 0x02, 0x02, 0x01, 0x00, 0x02, 0x05, 0x05, 0x00, 0x03, 0x07, 0x01, 0x01
        /*0010*/ 	.byte	0x02, 0x03, 0x00, 0x00, 0x02, 0x06, 0x01, 0x00, 0x04, 0x0b, 0x08, 0x00, 0x01, 0x00, 0x00, 0x00
        /*0020*/ 	.byte	0x00, 0x00, 0x00, 0x00


//--------------------- .nv.info._Z3fabPl         --------------------------
	.section	.nv.info._Z3fabPl,"",@"SHT_CUDA_INFO"
	.sectionflags	@""
	.align	4


	//----- nvinfo : EIATTR_CUDA_API_VERSION
	.align		4
        /*0000*/ 	.byte	0x04, 0x37
        /*0002*/ 	.short	(.L_8 - .L_7)
.L_7:
        /*0004*/ 	.word	0x00000082


	//----- nvinfo : EIATTR_KPARAM_INFO
	.align		4
.L_8:
        /*0008*/ 	.byte	0x04, 0x17
        /*000a*/ 	.short	(.L_10 - .L_9)
.L_9:
        /*000c*/ 	.word	0x00000000
        /*0010*/ 	.short	0x0000
        /*0012*/ 	.short	0x0000
        /*0014*/ 	.byte	0x00, 0xf5, 0x21, 0x00


	//----- nvinfo : EIATTR_SPARSE_MMA_MASK
	.align		4
.L_10:
        /*0018*/ 	.byte	0x03, 0x50
        /*001a*/ 	.short	0x0000


	//----- nvinfo : EIATTR_MAXREG_COUNT
	.align		4
        /*001c*/ 	.byte	0x03, 0x1b
        /*001e*/ 	.short	0x00ff


	//----- nvinfo : EIATTR_MERCURY_ISA_VERSION
	.align		4
        /*0020*/ 	.byte	0x03, 0x5f
        /*0022*/ 	.short	0x0101


	//----- nvinfo : EIATTR_VRC_CTA_INIT_COUNT
	.align		4
        /*0024*/ 	.byte	0x02, 0x4a
	.zero		1
	.zero		1


	//----- nvinfo : EIATTR_EXIT_INSTR_OFFSETS
	.align		4
        /*0028*/ 	.byte	0x04, 0x1c
        /*002a*/ 	.short	(.L_12 - .L_11)


	//   ....[0]....
.L_11:
        /*002c*/ 	.word	0x00000b50


	//----- nvinfo : EIATTR_CRS_STACK_SIZE
	.align		4
.L_12:
        /*0030*/ 	.byte	0x04, 0x1e
        /*0032*/ 	.short	(.L_14 - .L_13)
.L_13:
        /*0034*/ 	.word	0x00000000


	//----- nvinfo : EIATTR_CBANK_PARAM_SIZE
	.align		4
.L_14:
        /*0038*/ 	.byte	0x03, 0x19
        /*003a*/ 	.short	0x0008


	//----- nvinfo : EIATTR_PARAM_CBANK
	.align		4
        /*003c*/ 	.byte	0x04, 0x0a
        /*003e*/ 	.short	(.L_16 - .L_15)
	.align		4
.L_15:
        /*0040*/ 	.word	index@(.nv.constant0._Z3fabPl)
        /*0044*/ 	.short	0x0380
        /*0046*/ 	.short	0x0008


	//----- nvinfo : EIATTR_SW_WAR
	.align		4
.L_16:
        /*0048*/ 	.byte	0x04, 0x36
        /*004a*/ 	.short	(.L_18 - .L_17)
.L_17:
        /*004c*/ 	.word	0x00000008
.L_18:


//--------------------- .nv.callgraph             --------------------------
	.section	.nv.callgraph,"",@"SHT_CUDA_CALLGRAPH"
	.align	4
	.sectionentsize	8
	.align		4
        /*0000*/ 	.word	0x00000000
	.align		4
        /*0004*/ 	.word	0xffffffff
	.align		4
        /*0008*/ 	.word	0x00000000
	.align		4
        /*000c*/ 	.word	0xfffffffe
	.align		4
        /*0010*/ 	.word	0x00000000
	.align		4
        /*0014*/ 	.word	0xfffffffd
	.align		4
        /*0018*/ 	.word	0x00000000
	.align		4
        /*001c*/ 	.word	0xfffffffc


//--------------------- .nv.constant3             --------------------------
	.section	.nv.constant3,"a",@progbits
	.align	8
.nv.constant3:
	.type		params,@object
	.size		params,(.L_0 - params)
params:
	.zero		32
.L_0:


//--------------------- .text._Z3fabPl            --------------------------
	.section	.text._Z3fabPl,"ax",@progbits
	.align	128
.text._Z3fabPl:
        .type           _Z3fabPl,@function
        .size           _Z3fabPl,(.L_x_5 - _Z3fabPl)
        .other          _Z3fabPl,@"STO_CUDA_ENTRY STV_DEFAULT"
_Z3fabPl:
[----:B------:R-:W-:Y:S01]  /*0000*/  LDC R1, c[0x0][0x37c] ;  /* 0x0000df00ff017b82 */ /* 0x000fe20000000800 */
[----:B------:R-:W0:Y:S02]  /*0010*/  LDCU.64 UR4, c[0x3][0x10] ;  /* 0x00c00200ff0477ac */ /* 0x000e240008000a00 */
[----:B0-----:R-:W0:Y:S02]  /*0020*/  F2F.F32.F64 R2, UR4 ;  /* 0x0000000400027d10 */ /* 0x001e240008301000 */
[C---:B0-----:R-:W-:Y:S01]  /*0030*/  FMUL R3, |R2|.reuse, 16777216 ;  /* 0x4b80000002037820 */ /* 0x041fe20000400200 */
[C---:B------:R-:W-:Y:S02]  /*0040*/  FSETP.GEU.AND P0, PT, |R2|.reuse, 1.175494350822287508e-38, PT ;  /* 0x008000000200780b */ /* 0x040fe40003f0e200 */
[----:B------:R-:W-:Y:S02]  /*0050*/  FSETP.NEU.AND P2, PT, R2, 1, PT ;  /* 0x3f8000000200780b */ /* 0x000fe40003f4d000 */
[----:B------:R-:W-:-:S04]  /*0060*/  FSEL R3, R3, |R2|, !P0 ;  /* 0x4000000203037208 */ /* 0x000fc80004000000 */
[----:B------:R-:W-:-:S04]  /*0070*/  IADD3 R0, PT, PT, R3, -0x3f3504f3, RZ ;  /* 0xc0cafb0d03007810 */ /* 0x000fc80007ffe0ff */
[----:B------:R-:W-:-:S04]  /*0080*/  LOP3.LUT R0, R0, 0xff800000, RZ, 0xc0, !PT ;  /* 0xff80000000007812 */ /* 0x000fc800078ec0ff */
[-C--:B------:R-:W-:Y:S02]  /*0090*/  IADD3 R3, PT, PT, R3, -R0.reuse, RZ ;  /* 0x8000000003037210 */ /* 0x080fe40007ffe0ff */
[----:B------:R-:W-:Y:S02]  /*00a0*/  I2FP.F32.S32 R4, R0 ;  /* 0x0000000000047245 */ /* 0x000fe40000201400 */
[----:B------:R-:W0:Y:S01]  /*00b0*/  S2R R0, SR_TID.X ;  /* 0x0000000000007919 */ /* 0x000e220000002100 */
[C---:B------:R-:W-:Y:S01]  /*00c0*/  FADD R6, R3.reuse, 1 ;  /* 0x3f80000003067421 */ /* 0x040fe20000000000 */
[----:B------:R-:W-:Y:S01]  /*00d0*/  FADD R5, R3, -1 ;  /* 0xbf80000003057421 */ /* 0x000fe20000000000 */
[----:B------:R-:W-:-:S03]  /*00e0*/  FSEL R3, RZ, -24, P0 ;  /* 0xc1c00000ff037808 */ /* 0x000fc60000000000 */
[----:B------:R-:W-:Y:S01]  /*00f0*/  FADD R7, R5, R5 ;  /* 0x0000000505077221 */ /* 0x000fe20000000000 */
[----:B------:R-:W1:Y:S01]  /*0100*/  MUFU.RCP R6, R6 ;  /* 0x0000000600067308 */ /* 0x000e620000001000 */
[----:B------:R-:W-:Y:S01]  /*0110*/  FFMA R4, R4, 1.1920928955078125e-07, R3 ;  /* 0x3400000004047823 */ /* 0x000fe20000000003 */
[----:B------:R-:W-:Y:S02]  /*0120*/  HFMA2 R3, -RZ, RZ, 0.771484375, 0.21533203125 ;  /* 0x3a2c32e4ff037431 */ /* 0x000fe400000001ff */
[----:B-1----:R-:W-:-:S04]  /*0130*/  FMUL R7, R6, R7 ;  /* 0x0000000706077220 */ /* 0x002fc80000400000 */
[----:B------:R-:W-:Y:S01]  /*0140*/  FADD R9, R5, -R7 ;  /* 0x8000000705097221 */ /* 0x000fe20000000000 */
[C---:B------:R-:W-:Y:S01]  /*0150*/  FMUL R8, R7.reuse, R7 ;  /* 0x0000000707087220 */ /* 0x040fe20000400000 */
[----:B------:R-:W-:Y:S02]  /*0160*/  FFMA R11, R7, 1.4426950216293334961, R4 ;  /* 0x3fb8aa3b070b7823 */ /* 0x000fe40000000004 */
[----:B------:R-:W-:Y:S01]  /*0170*/  FADD R10, R9, R9 ;  /* 0x00000009090a7221 */ /* 0x000fe20000000000 */
[----:B------:R-:W-:Y:S01]  /*0180*/  FFMA R9, R8, R3, 0.0032181653659790754318 ;  /* 0x3b52e7db08097423 */ /* 0x000fe20000000003 */
[----:B------:R-:W-:Y:S02]  /*0190*/  FADD R4, R4, -R11 ;  /* 0x8000000b04047221 */ /* 0x000fe40000000000 */
[----:B------:R-:W-:Y:S01]  /*01a0*/  FFMA R5, R5, -R7, R10 ;  /* 0x8000000705057223 */ /* 0x000fe2000000000a */
[----:B------:R-:W-:Y:S01]  /*01b0*/  FFMA R9, R8, R9, 0.018033718690276145935 ;  /* 0x3c93bb7308097423 */ /* 0x000fe20000000009 */
[----:B------:R-:W-:-:S02]  /*01c0*/  FFMA R4, R7, 1.4426950216293334961, R4 ;  /* 0x3fb8aa3b07047823 */ /* 0x000fc40000000004 */
[----:B------:R-:W-:Y:S01]  /*01d0*/  FMUL R5, R6, R5 ;  /* 0x0000000506057220 */ /* 0x000fe20000400000 */
[----:B------:R-:W-:-:S03]  /*01e0*/  FFMA R9, R8, R9, 0.12022458761930465698 ;  /* 0x3df6384f08097423 */ /* 0x000fc60000000009 */
[----:B------:R-:W-:Y:S01]  /*01f0*/  FFMA R4, R5, 1.4426950216293334961, R4 ;  /* 0x3fb8aa3b05047823 */ /* 0x000fe20000000004 */
[----:B------:R-:W-:-:S03]  /*0200*/  FMUL R8, R8, R9 ;  /* 0x0000000908087220 */ /* 0x000fc60000400000 */
[----:B------:R-:W-:Y:S01]  /*0210*/  FFMA R4, R7, 1.9251366722983220825e-08, R4 ;  /* 0x32a55e3407047823 */ /* 0x000fe20000000004 */
[----:B------:R-:W-:-:S04]  /*0220*/  FMUL R6, R8, 3 ;  /* 0x4040000008067820 */ /* 0x000fc80000400000 */
[----:B------:R-:W-:Y:S01]  /*0230*/  FFMA R4, R5, R6, R4 ;  /* 0x0000000605047223 */ /* 0x000fe20000000004 */
[----:B0-----:R-:W-:-:S03]  /*0240*/  IADD3 R5, PT, PT, R0, 0x3, RZ ;  /* 0x0000000300057810 */ /* 0x001fc60007ffe0ff */
[----:B------:R-:W-:Y:S01]  /*0250*/  FFMA R4, R7, R8, R4 ;  /* 0x0000000807047223 */ /* 0x000fe20000000004 */
[----:B------:R-:W-:-:S03]  /*0260*/  I2FP.F32.U32 R5, R5 ;  /* 0x0000000500057245 */ /* 0x000fc60000201000 */
[----:B------:R-:W-:-:S04]  /*0270*/  FADD R6, R11, R4 ;  /* 0x000000040b067221 */ /* 0x000fc80000000000 */
[----:B------:R-:W-:Y:S01]  /*0280*/  FMUL R8, R5, R6 ;  /* 0x0000000605087220 */ /* 0x000fe20000400000 */
[----:B------:R-:W-:-:S03]  /*0290*/  FADD R11, -R11, R6 ;  /* 0x000000060b0b7221 */ /* 0x000fc60000000100 */
[----:B------:R-:W0:Y:S01]  /*02a0*/  FRND R9, R8 ;  /* 0x0000000800097307 */ /* 0x000e220000201000 */
[----:B------:R-:W-:Y:S01]  /*02b0*/  FADD R4, R4, -R11 ;  /* 0x8000000b04047221 */ /* 0x000fe20000000000 */
[----:B------:R-:W-:Y:S01]  /*02c0*/  FFMA R7, R5, R6, -R8 ;  /* 0x0000000605077223 */ /* 0x000fe20000000808 */
[----:B------:R-:W-:-:S03]  /*02d0*/  FSETP.GEU.AND P1, PT, R8, RZ, PT ;  /* 0x000000ff0800720b */ /* 0x000fc60003f2e000 */
[----:B------:R-:W-:Y:S01]  /*02e0*/  FFMA R7, R5, R4, R7 ;  /* 0x0000000405077223 */ /* 0x000fe20000000007 */
[----:B------:R-:W-:Y:S01]  /*02f0*/  MOV R4, 0x391fcb8e ;  /* 0x391fcb8e00047802 */ /* 0x000fe20000000f00 */
[----:B------:R-:W1:Y:S01]  /*0300*/  F2I.NTZ R11, R8 ;  /* 0x00000008000b7305 */ /* 0x000e620000203100 */
[----:B0-----:R-:W-:Y:S01]  /*0310*/  FADD R6, R8, -R9 ;  /* 0x8000000908067221 */ /* 0x001fe20000000000 */
[----:B------:R-:W-:-:S03]  /*0320*/  FSETP.GT.AND P0, PT, R9, RZ, PT ;  /* 0x000000ff0900720b */ /* 0x000fc60003f04000 */
[----:B------:R-:W-:Y:S01]  /*0330*/  FADD R7, R7, R6 ;  /* 0x0000000607077221 */ /* 0x000fe20000000000 */
[----:B------:R-:W-:Y:S02]  /*0340*/  SEL R12, RZ, 0x83000000, P0 ;  /* 0x83000000ff0c7807 */ /* 0x000fe40000000000 */
[----:B------:R-:W-:Y:S01]  /*0350*/  FSETP.GT.AND P0, PT, |R8|, 152, PT ;  /* 0x431800000800780b */ /* 0x000fe20003f04200 */
[----:B------:R-:W-:Y:S01]  /*0360*/  FFMA R6, R7, R4, 0.0013391353422775864601 ;  /* 0x3aaf85ed07067423 */ /* 0x000fe20000000004 */
[----:B------:R-:W-:Y:S02]  /*0370*/  IADD3 R9, PT, PT, R12, 0x7f000000, RZ ;  /* 0x7f0000000c097810 */ /* 0x000fe40007ffe0ff */
[----:B-1----:R-:W-:Y:S01]  /*0380*/  LEA R12, R11, -R12, 0x17 ;  /* 0x8000000c0b0c7211 */ /* 0x002fe200078eb8ff */
[----:B------:R-:W-:-:S04]  /*0390*/  FFMA R6, R7, R6, 0.0096188392490148544312 ;  /* 0x3c1d985607067423 */ /* 0x000fc80000000006 */
[----:B------:R-:W-:Y:S01]  /*03a0*/  FFMA R10, R7, R6, 0.055503588169813156128 ;  /* 0x3d6357bb070a7423 */ /* 0x000fe20000000006 */
[----:B------:R-:W-:-:S03]  /*03b0*/  FMUL R6, R5, 0.5 ;  /* 0x3f00000005067820 */ /* 0x000fc60000400000 */
[----:B------:R-:W-:-:S03]  /*03c0*/  FFMA R10, R7, R10, 0.24022644758224487305 ;  /* 0x3e75fdec070a7423 */ /* 0x000fc6000000000a */
[----:B------:R-:W0:Y:S01]  /*03d0*/  FRND.TRUNC R6, R6 ;  /* 0x0000000600067307 */ /* 0x000e22000020d000 */
[----:B------:R-:W-:-:S04]  /*03e0*/  FFMA R10, R7, R10, 0.69314718246459960938 ;  /* 0x3f317218070a7423 */ /* 0x000fc8000000000a */
[----:B------:R-:W-:-:S04]  /*03f0*/  FFMA R10, R7, R10, 1 ;  /* 0x3f800000070a7423 */ /* 0x000fc8000000000a */
[----:B------:R-:W-:-:S04]  /*0400*/  FMUL R9, R10, R9 ;  /* 0x000000090a097220 */ /* 0x000fc80000400000 */
[----:B------:R-:W-:Y:S01]  /*0410*/  FMUL R9, R9, R12 ;  /* 0x0000000c09097220 */ /* 0x000fe20000400000 */
[----:B------:R-:W-:Y:S01]  /*0420*/  @P0 FSEL R9, RZ, +INF , !P1 ;  /* 0x7f800000ff090808 */ /* 0x000fe20004800000 */
[----:B0-----:R-:W-:Y:S01]  /*0430*/  FADD R8, R6, R6 ;  /* 0x0000000606087221 */ /* 0x001fe20000000000 */
[----:B------:R-:W-:-:S03]  /*0440*/  HFMA2 R6, -RZ, RZ, 1.875, 0 ;  /* 0x3f800000ff067431 */ /* 0x000fc600000001ff */
[----:B------:R-:W-:Y:S01]  /*0450*/  FADD R7, R5, -R8 ;  /* 0x8000000805077221 */ /* 0x000fe20000000000 */
[----:B------:R-:W-:Y:S06]  /*0460*/  @!P2 BRA `(.L_x_0) ;  /* 0x000000000050a947 */ /* 0x000fec0003800000 */
[----:B------:R-:W-:Y:S01]  /*0470*/  FSETP.NAN.AND P0, PT, |R5|, |R5|, PT ;  /* 0x400000050500720b */ /* 0x000fe20003f08200 */
[----:B------:R-:W-:Y:S03]  /*0480*/  BSSY.RECONVERGENT B0, `(.L_x_0) ;  /* 0x0000012000007945 */ /* 0x000fe60003800200 */
[----:B------:R-:W-:-:S13]  /*0490*/  FSETP.NUM.AND P0, PT, |R2|, |R2|, !P0 ;  /* 0x400000020200720b */ /* 0x000fda0004707200 */
[----:B------:R-:W-:Y:S01]  /*04a0*/  @!P0 FADD R6, R2, R5 ;  /* 0x0000000502068221 */ /* 0x000fe20000000000 */
[----:B------:R-:W-:Y:S06]  /*04b0*/  @!P0 BRA `(.L_x_1) ;  /* 0x0000000000388947 */ /* 0x000fec0003800000 */
[----:B------:R-:W-:-:S04]  /*04c0*/  FSETP.NEU.AND P0, PT, |R2|, +INF , PT ;  /* 0x7f8000000200780b */ /* 0x000fc80003f0d200 */
[----:B------:R-:W-:-:S04]  /*04d0*/  FSETP.NEU.AND P0, PT, R2, RZ, P0 ;  /* 0x000000ff0200720b */ /* 0x000fc8000070d000 */
[----:B------:R-:W-:-:S09]  /*04e0*/  FSETP.NEU.AND P1, PT, |R7|, 1, !P0 ;  /* 0x3f8000000700780b */ /* 0x000fd2000472d200 */
[----:B------:R-:W-:-:S05]  /*04f0*/  @!P0 FADD R8, R2, R2 ;  /* 0x0000000202088221 */ /* 0x000fca0000000000 */
[----:B------:R-:W-:-:S04]  /*0500*/  @P1 LOP3.LUT R8, R8, 0x7fffffff, RZ, 0xc0, !PT ;  /* 0x7fffffff08081812 */ /* 0x000fc800078ec0ff */
[----:B------:R-:W-:Y:S01]  /*0510*/  @!P0 MOV R6, R8 ;  /* 0x0000000800068202 */ /* 0x000fe20000000f00 */
[----:B------:R-:W-:Y:S06]  /*0520*/  @!P0 BRA `(.L_x_1) ;  /* 0x00000000001c8947 */ /* 0x000fec0003800000 */
[----:B------:R-:W-:Y:S02]  /*0530*/  FSETP.NEU.AND P0, PT, |R5|, +INF , PT ;  /* 0x7f8000000500780b */ /* 0x000fe40003f0d200 */
[----:B------:R-:W-:-:S13]  /*0540*/  FSETP.EQ.AND P1, PT, R2, -1, PT ;  /* 0xbf8000000200780b */ /* 0x000fda0003f22000 */
[----:B------:R-:W-:Y:S05]  /*0550*/  @!P0 BRA P1, `(.L_x_1) ;  /* 0x0000000000108947 */ /* 0x000fea0000800000 */
[----:B------:R-:W-:Y:S02]  /*0560*/  FSETP.GEU.AND P0, PT, R2, RZ, PT ;  /* 0x000000ff0200720b */ /* 0x000fe40003f0e000 */
[----:B------:R-:W-:-:S11]  /*0570*/  MOV R6, R9 ;  /* 0x0000000900067202 */ /* 0x000fd60000000f00 */
[----:B------:R-:W-:-:S04]  /*0580*/  @!P0 FSETP.NEU.AND P1, PT, |R7|, 1, PT ;  /* 0x3f8000000700880b */ /* 0x000fc80003f2d200 */
[----:B------:R-:W-:-:S09]  /*0590*/  @!P0 FSEL R6, R9, -R9, P1 ;  /* 0x8000000909068208 */ /* 0x000fd20000800000 */
.L_x_1:
[----:B------:R-:W-:Y:S05]  /*05a0*/  BSYNC.RECONVERGENT B0 ;  /* 0x0000000000007941 */ /* 0x000fea0003800200 */
.L_x_0:
[----:B------:R-:W0:Y:S02]  /*05b0*/  LDCU.64 UR4, c[0x3][0x18] ;  /* 0x00c00300ff0477ac */ /* 0x000e240008000a00 */
[----:B0-----:R-:W0:Y:S01]  /*05c0*/  F2F.F32.F64 R2, UR4 ;  /* 0x0000000400027d10 */ /* 0x001e220008301000 */
[----:B------:R-:W1:Y:S01]  /*05d0*/  LDCU.64 UR4, c[0x0][0x358] ;  /* 0x00006b00ff0477ac */ /* 0x000e620008000a00 */
[C---:B0-----:R-:W-:Y:S01]  /*05e0*/  FMUL R9, |R2|.reuse, 16777216 ;  /* 0x4b80000002097820 */ /* 0x041fe20000400200 */
[C---:B------:R-:W-:Y:S02]  /*05f0*/  FSETP.GEU.AND P0, PT, |R2|.reuse, 1.175494350822287508e-38, PT ;  /* 0x008000000200780b */ /* 0x040fe40003f0e200 */
[----:B------:R-:W-:Y:S02]  /*0600*/  FSETP.NEU.AND P2, PT, R2, 1, PT ;  /* 0x3f8000000200780b */ /* 0x000fe40003f4d000 */
[----:B------:R-:W-:-:S04]  /*0610*/  FSEL R9, R9, |R2|, !P0 ;  /* 0x4000000209097208 */ /* 0x000fc80004000000 */
[----:B------:R-:W-:-:S04]  /*0620*/  IADD3 R8, PT, PT, R9, -0x3f3504f3, RZ ;  /* 0xc0cafb0d09087810 */ /* 0x000fc80007ffe0ff */
[----:B------:R-:W-:Y:S02]  /*0630*/  LOP3.LUT R10, R8, 0xff800000, RZ, 0xc0, !PT ;  /* 0xff800000080a7812 */ /* 0x000fe400078ec0ff */
[----:B------:R-:W-:Y:S02]  /*0640*/  FSEL R8, RZ, -24, P0 ;  /* 0xc1c00000ff087808 */ /* 0x000fe40000000000 */
[----:B------:R-:W-:-:S05]  /*0650*/  IADD3 R9, PT, PT, R9, -R10, RZ ;  /* 0x8000000a09097210 */ /* 0x000fca0007ffe0ff */
[C---:B------:R-:W-:Y:S01]  /*0660*/  FADD R12, R9.reuse, 1 ;  /* 0x3f800000090c7421 */ /* 0x040fe20000000000 */
[----:B------:R-:W-:Y:S01]  /*0670*/  FADD R11, R9, -1 ;  /* 0xbf800000090b7421 */ /* 0x000fe20000000000 */
[----:B------:R-:W-:-:S03]  /*0680*/  I2FP.F32.S32 R9, R10 ;  /* 0x0000000a00097245 */ /* 0x000fc60000201400 */
[----:B------:R-:W-:Y:S01]  /*0690*/  FADD R13, R11, R11 ;  /* 0x0000000b0b0d7221 */ /* 0x000fe20000000000 */
[----:B------:R-:W0:Y:S01]  /*06a0*/  MUFU.RCP R12, R12 ;  /* 0x0000000c000c7308 */ /* 0x000e220000001000 */
[----:B------:R-:W-:Y:S02]  /*06b0*/  FFMA R9, R9, 1.1920928955078125e-07, R8 ;  /* 0x3400000009097823 */ /* 0x000fe40000000008 */
[----:B0-----:R-:W-:-:S04]  /*06c0*/  FMUL R10, R12, R13 ;  /* 0x0000000d0c0a7220 */ /* 0x001fc80000400000 */
[----:B------:R-:W-:Y:S01]  /*06d0*/  FADD R13, R11, -R10 ;  /* 0x8000000a0b0d7221 */ /* 0x000fe20000000000 */
[CC--:B------:R-:W-:Y:S01]  /*06e0*/  FMUL R14, R10.reuse, R10.reuse ;  /* 0x0000000a0a0e7220 */ /* 0x0c0fe20000400000 */
[----:B------:R-:W-:Y:S02]  /*06f0*/  FFMA R8, R10, 1.4426950216293334961, R9 ;  /* 0x3fb8aa3b0a087823 */ /* 0x000fe40000000009 */
[----:B------:R-:W-:Y:S01]  /*0700*/  FADD R16, R13, R13 ;  /* 0x0000000d0d107221 */ /* 0x000fe20000000000 */
[C---:B------:R-:W-:Y:S01]  /*0710*/  FFMA R3, R14.reuse, R3, 0.0032181653659790754318 ;  /* 0x3b52e7db0e037423 */ /* 0x040fe20000000003 */
        /* <DEDUP_REMOVED lines=10> */
[----:B------:R-:W-:-:S04]  /*07c0*/  FFMA R12, R11, R9, R12 ;  /* 0x000000090b0c7223 */ /* 0x000fc8000000000c */
[----:B------:R-:W-:-:S04]  /*07d0*/  FFMA R3, R10, R3, R12 ;  /* 0x000000030a037223 */ /* 0x000fc8000000000c */
        /* <DEDUP_REMOVED lines=8> */
[----:B0-----:R-:W-:Y:S01]  /*0860*/  FADD R8, R12, -R9 ;  /* 0x800000090c087221 */ /* 0x001fe20000000000 */
[----:B------:R-:W-:-:S03]  /*0870*/  FSETP.GT.AND P0, PT, R9, RZ, PT ;  /* 0x000000ff0900720b */ /* 0x000fc60003f04000 */
[----:B------:R-:W-:Y:S01]  /*0880*/  FADD R3, R3, R8 ;  /* 0x0000000803037221 */ /* 0x000fe20000000000 */
[----:B------:R-:W-:Y:S01]  /*0890*/  SEL R9, RZ, 0x83000000, P0 ;  /* 0x83000000ff097807 */ /* 0x000fe20000000000 */
[----:B------:R-:W0:Y:S01]  /*08a0*/  F2I.NTZ R8, R12 ;  /* 0x0000000c00087305 */ /* 0x000e220000203100 */
[----:B------:R-:W-:Y:S01]  /*08b0*/  FSETP.GT.AND P0, PT, |R12|, 152, PT ;  /* 0x431800000c00780b */ /* 0x000fe20003f04200 */
[----:B------:R-:W-:Y:S01]  /*08c0*/  FFMA R4, R3, R4, 0.0013391353422775864601 ;  /* 0x3aaf85ed03047423 */ /* 0x000fe20000000004 */
[----:B------:R-:W-:-:S03]  /*08d0*/  IADD3 R11, PT, PT, R9, 0x7f000000, RZ ;  /* 0x7f000000090b7810 */ /* 0x000fc60007ffe0ff */
[----:B------:R-:W-:-:S04]  /*08e0*/  FFMA R4, R3, R4, 0.0096188392490148544312 ;  /* 0x3c1d985603047423 */ /* 0x000fc80000000004 */
[----:B------:R-:W-:-:S04]  /*08f0*/  FFMA R4, R3, R4, 0.055503588169813156128 ;  /* 0x3d6357bb03047423 */ /* 0x000fc80000000004 */
[----:B------:R-:W-:Y:S01]  /*0900*/  FFMA R4, R3, R4, 0.24022644758224487305 ;  /* 0x3e75fdec03047423 */ /* 0x000fe20000000004 */
[----:B0-----:R-:W-:-:S03]  /*0910*/  LEA R9, R8, -R9, 0x17 ;  /* 0x8000000908097211 */ /* 0x001fc600078eb8ff */
[----:B------:R-:W-:-:S04]  /*0920*/  FFMA R4, R3, R4, 0.69314718246459960938 ;  /* 0x3f31721803047423 */ /* 0x000fc80000000004 */
[----:B------:R-:W-:Y:S01]  /*0930*/  FFMA R4, R3, R4, 1 ;  /* 0x3f80000003047423 */ /* 0x000fe20000000004 */
[----:B------:R-:W-:-:S03]  /*0940*/  MOV R3, 0x3f800000 ;  /* 0x3f80000000037802 */ /* 0x000fc60000000f00 */
[----:B------:R-:W-:-:S04]  /*0950*/  FMUL R4, R4, R11 ;  /* 0x0000000b04047220 */ /* 0x000fc80000400000 */
[----:B------:R-:W-:Y:S01]  /*0960*/  FMUL R4, R4, R9 ;  /* 0x0000000904047220 */ /* 0x000fe20000400000 */
[----:B------:R-:W-:Y:S01]  /*0970*/  @P0 FSEL R4, RZ, +INF , !P1 ;  /* 0x7f800000ff040808 */ /* 0x000fe20004800000 */
[----:B-1----:R-:W-:Y:S06]  /*0980*/  @!P2 BRA `(.L_x_2) ;  /* 0x000000000050a947 */ /* 0x002fec0003800000 */
        /* <DEDUP_REMOVED lines=19> */
.L_x_3:
[----:B------:R-:W-:Y:S05]  /*0ac0*/  BSYNC.RECONVERGENT B0 ;  /* 0x0000000000007941 */ /* 0x000fea0003800200 */
.L_x_2:
[----:B------:R-:W-:Y:S01]  /*0ad0*/  FADD R6, -R3, R6 ;  /* 0x0000000603067221 */ /* 0x000fe20000000100 */
[----:B------:R-:W0:Y:S01]  /*0ae0*/  LDCU.64 UR6, c[0x3][0x8] ;  /* 0x00c00100ff0677ac */ /* 0x000e220008000a00 */
[----:B------:R-:W1:Y:S02]  /*0af0*/  LDC.64 R4, c[0x0][0x380] ;  /* 0x0000e000ff047b82 */ /* 0x000e640000000a00 */
[----:B------:R-:W0:Y:S02]  /*0b00*/  F2F.F64.F32 R2, R6 ;  /* 0x0000000600027310 */ /* 0x000e240000201800 */
[----:B0-----:R-:W-:Y:S01]  /*0b10*/  DMUL R2, R2, UR6 ;  /* 0x0000000602027c28 */ /* 0x001fe20008000000 */
[----:B-1----:R-:W-:-:S09]  /*0b20*/  IMAD.WIDE.U32 R4, R0, 0x8, R4 ;  /* 0x0000000800047825 */ /* 0x002fd200078e0004 */
[----:B------:R-:W0:Y:S02]  /*0b30*/  F2I.S64.F64.TRUNC R2, R2 ;  /* 0x0000000200027311 */ /* 0x000e24000030d900 */
[----:B0-----:R-:W-:Y:S01]  /*0b40*/  STG.E.64 desc[UR4][R4.64], R2 ;  /* 0x0000000204007986 */ /* 0x001fe2000c101b04 */
[----:B------:R-:W-:Y:S05]  /*0b50*/  EXIT ;  /* 0x000000000000794d */ /* 0x000fea0003800000 */
.L_x_4:
[----:B------:R-:W-:-:S00]  /*0b60*/  BRA `(.L_x_4) ;  /* 0xfffffffc00fc7947 */ /* 0x000fc0000383ffff */
[----:B------:R-:W-:-:S00]  /*0b70*/  NOP ;  /* 0x0000000000007918 */ /* 0x000fc00000000000 */
        /* <DEDUP_REMOVED lines=8> */
.L_x_5:


//--------------------- .nv.shared.reserved.0     --------------------------
	.section	.nv.shared.reserved.0,"aw",@nobits
	.weak		__nv_reservedSMEM_offset_0_alias
	.size		__nv_reservedSMEM_offset_0_alias, 0, 64
	.other		__nv_reservedSMEM_offset_0_alias,@"STO_CUDA_RESERVED_SHARED STV_DEFAULT"
__nv_reservedSMEM_offset_0_alias:
	.zero		0
	.zero		64


//--------------------- .nv.constant0._Z3fabPl    --------------------------
	.section	.nv.constant0._Z3fabPl,"a",@progbits
	.sectionflags	@""
	.align	4
.nv.constant0._Z3fabPl:
	.zero		904


//--------------------- SYMBOLS --------------------------

	.type		.nv.reservedSmem.offset0,@object
	.size		.nv.reservedSmem.offset0,0x4
